//
// Generated by NVIDIA NVVM Compiler
//
// Compiler Build ID: CL-36424714
// Cuda compilation tools, release 13.0, V13.0.88
// Based on NVVM 20.0.0
//

.version 9.0
.target sm_100
.address_size 64

	// .globl	_Z13exampleKernelPii
.extern .func  (.param .b32 func_retval0) vprintf
(
	.param .b64 vprintf_param_0,
	.param .b64 vprintf_param_1
)
;
// _ZZ13exampleKernelPiiE10sharedData has been demoted
.global .align 1 .b8 $str[28] = {87, 97, 114, 112, 32, 37, 100, 32, 114, 101, 97, 99, 104, 101, 100, 32, 116, 104, 105, 115, 32, 112, 111, 105, 110, 116, 10};

.visible .entry _Z13exampleKernelPii(
	.param .u64 .ptr .align 1 _Z13exampleKernelPii_param_0,
	.param .u32 _Z13exampleKernelPii_param_1
)
{
	.local .align 8 .b8 	__local_depot0[8];
	.reg .b64 	%SP;
	.reg .b64 	%SPL;
	.reg .pred 	%p<3>;
	.reg .b32 	%r<17>;
	.reg .b64 	%rd<9>;
	// demoted variable
	.shared .align 4 .b8 _ZZ13exampleKernelPiiE10sharedData[1024];
	mov.u64 	%SPL, __local_depot0;
	cvta.local.u64 	%SP, %SPL;
	ld.param.u64 	%rd1, [_Z13exampleKernelPii_param_0];
	ld.param.u32 	%r3, [_Z13exampleKernelPii_param_1];
	mov.u32 	%r1, %tid.x;
	mov.u32 	%r4, %ctaid.x;
	mov.u32 	%r5, %ntid.x;
	mad.lo.s32 	%r2, %r4, %r5, %r1;
	setp.ge.s32 	%p1, %r2, %r3;
	@%p1 bra 	$L__BB0_4;
	cvta.to.global.u64 	%rd2, %rd1;
	mul.wide.s32 	%rd3, %r2, 4;
	add.s64 	%rd4, %rd2, %rd3;
	ld.global.u32 	%r6, [%rd4];
	shl.b32 	%r7, %r1, 2;
	mov.u32 	%r8, _ZZ13exampleKernelPiiE10sharedData;
	add.s32 	%r9, %r8, %r7;
	st.shared.u32 	[%r9], %r6;
	bar.sync 	0;
	ld.shared.u32 	%r10, [%r9];
	add.s32 	%r11, %r10, 1;
	st.shared.u32 	[%r9], %r11;
	bar.sync 	0;
	ld.shared.u32 	%r12, [%r9];
	st.global.u32 	[%rd4], %r12;
	and.b32  	%r13, %r1, 31;
	setp.ne.s32 	%p2, %r13, 0;
	@%p2 bra 	$L__BB0_3;
	shr.u32 	%r14, %r1, 5;
	add.u64 	%rd5, %SP, 0;
	add.u64 	%rd6, %SPL, 0;
	st.local.u32 	[%rd6], %r14;
	mov.u64 	%rd7, $str;
	cvta.global.u64 	%rd8, %rd7;
	{ // callseq 0, 0
	.param .b64 param0;
	st.param.b64 	[param0], %rd8;
	.param .b64 param1;
	st.param.b64 	[param1], %rd5;
	.param .b32 retval0;
	call.uni (retval0), 
	vprintf, 
	(
	param0, 
	param1
	);
	ld.param.b32 	%r15, [retval0];
	} // callseq 0
$L__BB0_3:
	bar.warp.sync 	-1;
$L__BB0_4:
	ret;

}


// ===== COMPILED SASS (sm_100) =====

	.target	sm_100

	.elftype	@"ET_EXEC"


//--------------------- .note.nv.tkinfo           --------------------------
	.section	.note.nv.tkinfo,"",@"SHT_NOTE"
	.sectionflags	@"SHF_NOTE_NV_TKINFO"
	.tkinfo
        /*0018*/ 	.word	0x00000002
        /*0030*/ 	.string	""
        /*0030*/ 	.string	"ptxas"
        /*0030*/ 	.string	"Cuda compilation tools, release 13.0, V13.0.88"
        /*0030*/ 	.string	"Build cuda_13.0.r13.0/compiler.36424714_0"
        /*0030*/ 	.string	"-arch sm_100 -m 64 "



//--------------------- .note.nv.cuinfo           --------------------------
	.section	.note.nv.cuinfo,"",@"SHT_NOTE"
	.sectionflags	@"SHF_NOTE_NV_CUINFO"
        /*0018*/ 	.short	0x0002
        /*001a*/ 	.short	0x0064
        /*001c*/ 	.short	0x0082
	.zero		2


//--------------------- .nv.info                  --------------------------
	.section	.nv.info,"",@"SHT_CUDA_INFO"
	.align	4


	//----- nvinfo : EIATTR_REGCOUNT
	.align		4
        /*0000*/ 	.byte	0x04, 0x2f
        /*0002*/ 	.short	(.L_2 - .L_1)
	.align		4
.L_1:
        /*0004*/ 	.word	index@(_Z13exampleKernelPii)
        /*0008*/ 	.word	0x00000018


	//----- nvinfo : EIATTR_FRAME_SIZE
	.align		4
.L_2:
        /*000c*/ 	.byte	0x04, 0x11
        /*000e*/ 	.short	(.L_4 - .L_3)
	.align		4
.L_3:
        /*0010*/ 	.word	index@(_Z13exampleKernelPii)
        /*0014*/ 	.word	0x00000008


	//----- nvinfo : EIATTR_MIN_STACK_SIZE
	.align		4
.L_4:
        /*0018*/ 	.byte	0x04, 0x12
        /*001a*/ 	.short	(.L_6 - .L_5)
	.align		4
.L_5:
        /*001c*/ 	.word	index@(_Z13exampleKernelPii)
        /*0020*/ 	.word	0x00000008
.L_6:


//--------------------- .nv.compat                --------------------------
	.section	.nv.compat,"",@"SHT_CUDA_COMPAT_INFO"
	.align	4
        /*0000*/ 	.byte	0x02, 0x09, 0x00, 0x00, 0x02, 0x02, 0x01, 0x00, 0x02, 0x05, 0x05, 0x00, 0x03, 0x07, 0x01, 0x01
        /*0010*/ 	.byte	0x02, 0x03, 0x00, 0x00, 0x02, 0x06, 0x01, 0x00, 0x04, 0x0b, 0x08, 0x00, 0x09, 0x00, 0x00, 0x00
        /*0020*/ 	.byte	0x00, 0x00, 0x00, 0x00


//--------------------- .nv.info._Z13exampleKernelPii --------------------------
	.section	.nv.info._Z13exampleKernelPii,"",@"SHT_CUDA_INFO"
	.sectionflags	@""
	.align	4


	//----- nvinfo : EIATTR_CUDA_API_VERSION
	.align		4
        /*0000*/ 	.byte	0x04, 0x37
        /*0002*/ 	.short	(.L_8 - .L_7)
.L_7:
        /*0004*/ 	.word	0x00000082


	//----- nvinfo : EIATTR_KPARAM_INFO
	.align		4
.L_8:
        /*0008*/ 	.byte	0x04, 0x17
        /*000a*/ 	.short	(.L_10 - .L_9)
.L_9:
        /*000c*/ 	.word	0x00000000
        /*0010*/ 	.short	0x0001
        /*0012*/ 	.short	0x0008
        /*0014*/ 	.byte	0x00, 0xf0, 0x11, 0x00


	//----- nvinfo : EIATTR_KPARAM_INFO
	.align		4
.L_10:
        /*0018*/ 	.byte	0x04, 0x17
        /*001a*/ 	.short	(.L_12 - .L_11)
.L_11:
        /*001c*/ 	.word	0x00000000
        /*0020*/ 	.short	0x0000
        /*0022*/ 	.short	0x0000
        /*0024*/ 	.byte	0x00, 0xf5, 0x21, 0x00


	//----- nvinfo : EIATTR_SPARSE_MMA_MASK
	.align		4
.L_12:
        /*0028*/ 	.byte	0x03, 0x50
        /*002a*/ 	.short	0x0000


	//----- nvinfo : EIATTR_MAXREG_COUNT
	.align		4
        /*002c*/ 	.byte	0x03, 0x1b
        /*002e*/ 	.short	0x00ff


	//----- nvinfo : EIATTR_NUM_BARRIERS
	.align		4
        /*0030*/ 	.byte	0x02, 0x4c
        /*0032*/ 	.byte	0x01
	.zero		1


	//----- nvinfo : EIATTR_EXTERNS
	.align		4
        /*0034*/ 	.byte	0x04, 0x0f
        /*0036*/ 	.short	(.L_14 - .L_13)


	//   ....[0]....
	.align		4
.L_13:
        /*0038*/ 	.word	index@(vprintf)


	//----- nvinfo : EIATTR_MERCURY_ISA_VERSION
	.align		4
.L_14:
        /*003c*/ 	.byte	0x03, 0x5f
        /*003e*/ 	.short	0x0101


	//----- nvinfo : EIATTR_COOP_GROUP_MASK_REGIDS
	.align		4
        /*0040*/ 	.byte	0x04, 0x29
        /*0042*/ 	.short	(.L_16 - .L_15)


	//   ....[0]....
.L_15:
        /*0044*/ 	.word	0x0500000f


	//   ....[1]....
        /*0048*/ 	.word	0xffffffff


	//----- nvinfo : EIATTR_COOP_GROUP_INSTR_OFFSETS
	.align		4
.L_16:
        /*004c*/ 	.byte	0x04, 0x28
        /*004e*/ 	.short	(.L_18 - .L_17)


	//   ....[0]....
.L_17:
        /*0050*/ 	.word	0x000002e0


	//   ....[1]....
        /*0054*/ 	.word	0x00000310


	//----- nvinfo : EIATTR_VRC_CTA_INIT_COUNT
	.align		4
.L_18:
        /*0058*/ 	.byte	0x02, 0x4a
	.zero		1
	.zero		1


	//----- nvinfo : EIATTR_SYSCALL_OFFSETS
	.align		4
        /*005c*/ 	.byte	0x04, 0x46
        /*005e*/ 	.short	(.L_20 - .L_19)


	//   ....[0]....
.L_19:
        /*0060*/ 	.word	0x00000280


	//----- nvinfo : EIATTR_EXIT_INSTR_OFFSETS
	.align		4
.L_20:
        /*0064*/ 	.byte	0x04, 0x1c
        /*0066*/ 	.short	(.L_22 - .L_21)


	//   ....[0]....
.L_21:
        /*0068*/ 	.word	0x000000c0


	//   ....[1]....
        /*006c*/ 	.word	0x00000300


	//   ....[2]....
        /*0070*/ 	.word	0x00000320


	//----- nvinfo : EIATTR_CRS_STACK_SIZE
	.align		4
.L_22:
        /*0074*/ 	.byte	0x04, 0x1e
        /*0076*/ 	.short	(.L_24 - .L_23)
.L_23:
        /*0078*/ 	.word	0x00000000


	//----- nvinfo : EIATTR_CBANK_PARAM_SIZE
	.align		4
.L_24:
        /*007c*/ 	.byte	0x03, 0x19
        /*007e*/ 	.short	0x000c


	//----- nvinfo : EIATTR_PARAM_CBANK
	.align		4
        /*0080*/ 	.byte	0x04, 0x0a
        /*0082*/ 	.short	(.L_26 - .L_25)
	.align		4
.L_25:
        /*0084*/ 	.word	index@(.nv.constant0._Z13exampleKernelPii)
        /*0088*/ 	.short	0x0380
        /*008a*/ 	.short	0x000c


	//----- nvinfo : EIATTR_SW_WAR
	.align		4
.L_26:
        /*008c*/ 	.byte	0x04, 0x36
        /*008e*/ 	.short	(.L_28 - .L_27)
.L_27:
        /*0090*/ 	.word	0x00000008
.L_28:


//--------------------- .nv.callgraph             --------------------------
	.section	.nv.callgraph,"",@"SHT_CUDA_CALLGRAPH"
	.align	4
	.sectionentsize	8
	.align		4
        /*0000*/ 	.word	0x00000000
	.align		4
        /*0004*/ 	.word	0xffffffff
	.align		4
        /*0008*/ 	.word	index@(_Z13exampleKernelPii)
	.align		4
        /*000c*/ 	.word	index@(vprintf)
	.align		4
        /*0010*/ 	.word	0x00000000
	.align		4
        /*0014*/ 	.word	0xfffffffe
	.align		4
        /*0018*/ 	.word	0x00000000
	.align		4
        /*001c*/ 	.word	0xfffffffd
	.align		4
        /*0020*/ 	.word	0x00000000
	.align		4
        /*0024*/ 	.word	0xfffffffc


//--------------------- .nv.constant4             --------------------------
	.section	.nv.constant4,"a",@progbits
	.align	8
	.align		8
.nv.constant4:
        /*0000*/ 	.dword	vprintf
	.align		8
        /*0008*/ 	.dword	$str


//--------------------- .text._Z13exampleKernelPii --------------------------
	.section	.text._Z13exampleKernelPii,"ax",@progbits
	.align	128
        .global         _Z13exampleKernelPii
        .type           _Z13exampleKernelPii,@function
        .size           _Z13exampleKernelPii,(.L_x_5 - _Z13exampleKernelPii)
        .other          _Z13exampleKernelPii,@"STO_CUDA_ENTRY STV_DEFAULT"
_Z13exampleKernelPii:
.text._Z13exampleKernelPii:
[----:B------:R-:W0:Y:S01]  /*0000*/  LDC R1, c[0x0][0x37c] ;  /* 0x0000df00ff017b82 */ /* 0x000e220000000800 */
[----:B------:R-:W1:Y:S01]  /*0010*/  S2R R8, SR_TID.X ;  /* 0x0000000000087919 */ /* 0x000e620000002100 */
[----:B------:R-:W2:Y:S06]  /*0020*/  LDCU UR5, c[0x0][0x2fc] ;  /* 0x00005f80ff0577ac */ /* 0x000eac0008000800 */
[----:B------:R-:W1:Y:S01]  /*0030*/  S2UR UR6, SR_CTAID.X ;  /* 0x00000000000679c3 */ /* 0x000e620000002500 */
[----:B0-----:R-:W-:Y:S01]  /*0040*/  VIADD R1, R1, 0xfffffff8 ;  /* 0xfffffff801017836 */ /* 0x001fe20000000000 */
[----:B------:R-:W0:Y:S01]  /*0050*/  LDCU UR7, c[0x0][0x388] ;  /* 0x00007100ff0777ac */ /* 0x000e220008000800 */
[----:B------:R-:W3:Y:S05]  /*0060*/  LDCU UR4, c[0x0][0x2f8] ;  /* 0x00005f00ff0477ac */ /* 0x000eea0008000800 */
[----:B------:R-:W1:Y:S01]  /*0070*/  LDC R5, c[0x0][0x360] ;  /* 0x0000d800ff057b82 */ /* 0x000e620000000800 */
[----:B---3--:R-:W-:-:S05]  /*0080*/  IADD3 R6, P1, PT, R1, UR4, RZ ;  /* 0x0000000401067c10 */ /* 0x008fca000ff3e0ff */
[----:B--2---:R-:W-:Y:S02]  /*0090*/  IMAD.X R7, RZ, RZ, UR5, P1 ;  /* 0x00000005ff077e24 */ /* 0x004fe400088e06ff */
[----:B-1----:R-:W-:-:S05]  /*00a0*/  IMAD R5, R5, UR6, R8 ;  /* 0x0000000605057c24 */ /* 0x002fca000f8e0208 */
[----:B0-----:R-:W-:-:S13]  /*00b0*/  ISETP.GE.AND P0, PT, R5, UR7, PT ;  /* 0x0000000705007c0c */ /* 0x001fda000bf06270 */
[----:B------:R-:W-:Y:S05]  /*00c0*/  @P0 EXIT ;  /* 0x000000000000094d */ /* 0x000fea0003800000 */
[----:B------:R-:W0:Y:S01]  /*00d0*/  LDC.64 R2, c[0x0][0x380] ;  /* 0x0000e000ff027b82 */ /* 0x000e220000000a00 */
[----:B------:R-:W1:Y:S01]  /*00e0*/  LDCU.64 UR6, c[0x0][0x358] ;  /* 0x00006b00ff0677ac */ /* 0x000e620008000a00 */
[----:B0-----:R-:W-:-:S05]  /*00f0*/  IMAD.WIDE R2, R5, 0x4, R2 ;  /* 0x0000000405027825 */ /* 0x001fca00078e0202 */
[----:B-1----:R-:W2:Y:S01]  /*0100*/  LDG.E R0, desc[UR6][R2.64] ;  /* 0x0000000602007981 */ /* 0x002ea2000c1e1900 */
[----:B------:R-:W0:Y:S01]  /*0110*/  S2UR UR5, SR_CgaCtaId ;  /* 0x00000000000579c3 */ /* 0x000e220000008800 */
[----:B------:R-:W-:Y:S01]  /*0120*/  UMOV UR4, 0x400 ;  /* 0x0000040000047882 */ /* 0x000fe20000000000 */
[----:B------:R-:W-:Y:S01]  /*0130*/  LOP3.LUT P0, RZ, R8, 0x1f, RZ, 0xc0, !PT ;  /* 0x0000001f08ff7812 */ /* 0x000fe2000780c0ff */
[----:B------:R-:W-:Y:S01]  /*0140*/  BSSY.RECONVERGENT B6, `(.L_x_0) ;  /* 0x0000015000067945 */ /* 0x000fe20003800200 */
[----:B0-----:R-:W-:-:S06]  /*0150*/  ULEA UR4, UR5, UR4, 0x18 ;  /* 0x0000000405047291 */ /* 0x001fcc000f8ec0ff */
[----:B------:R-:W-:-:S05]  /*0160*/  LEA R5, R8, UR4, 0x2 ;  /* 0x0000000408057c11 */ /* 0x000fca000f8e10ff */
[----:B--2---:R-:W-:Y:S01]  /*0170*/  STS [R5], R0 ;  /* 0x0000000005007388 */ /* 0x004fe20000000800 */
[----:B------:R-:W-:Y:S06]  /*0180*/  BAR.SYNC.DEFER_BLOCKING 0x0 ;  /* 0x0000000000007b1d */ /* 0x000fec0000010000 */
[----:B------:R-:W0:Y:S02]  /*0190*/  LDS R4, [R5] ;  /* 0x0000000005047984 */ /* 0x000e240000000800 */
[----:B0-----:R-:W-:-:S05]  /*01a0*/  VIADD R4, R4, 0x1 ;  /* 0x0000000104047836 */ /* 0x001fca0000000000 */
[----:B------:R-:W-:Y:S01]  /*01b0*/  STS [R5], R4 ;  /* 0x0000000405007388 */ /* 0x000fe20000000800 */
[----:B------:R-:W-:Y:S06]  /*01c0*/  BAR.SYNC.DEFER_BLOCKING 0x0 ;  /* 0x0000000000007b1d */ /* 0x000fec0000010000 */
[----:B------:R-:W0:Y:S04]  /*01d0*/  LDS R9, [R5] ;  /* 0x0000000005097984 */ /* 0x000e280000000800 */
[----:B0-----:R0:W-:Y:S01]  /*01e0*/  STG.E desc[UR6][R2.64], R9 ;  /* 0x0000000902007986 */ /* 0x0011e2000c101906 */
[----:B------:R-:W-:Y:S05]  /*01f0*/  @P0 BRA `(.L_x_1) ;  /* 0x0000000000240947 */ /* 0x000fea0003800000 */
[----:B0-----:R-:W-:Y:S01]  /*0200*/  MOV R2, 0x0 ;  /* 0x0000000000027802 */ /* 0x001fe20000000f00 */
[----:B------:R-:W0:Y:S01]  /*0210*/  LDCU.64 UR4, c[0x4][0x8] ;  /* 0x01000100ff0477ac */ /* 0x000e220008000a00 */
[----:B------:R-:W-:-:S04]  /*0220*/  SHF.R.U32.HI R0, RZ, 0x5, R8 ;  /* 0x00000005ff007819 */ /* 0x000fc80000011608 */
[----:B------:R-:W1:Y:S01]  /*0230*/  LDC.64 R2, c[0x4][R2] ;  /* 0x0100000002027b82 */ /* 0x000e620000000a00 */
[----:B------:R2:W-:Y:S01]  /*0240*/  STL [R1], R0 ;  /* 0x0000000001007387 */ /* 0x0005e20000100800 */
[----:B0-----:R-:W-:Y:S01]  /*0250*/  MOV R4, UR4 ;  /* 0x0000000400047c02 */ /* 0x001fe20008000f00 */
[----:B--2---:R-:W-:-:S07]  /*0260*/  IMAD.U32 R5, RZ, RZ, UR5 ;  /* 0x00000005ff057e24 */ /* 0x004fce000f8e00ff */
[----:B------:R-:W-:-:S07]  /*0270*/  LEPC R20, `(.L_x_1) ;  /* 0x000000001014794e */ /* 0x000fce0000000000 */
[----:B-1----:R-:W-:Y:S05]  /*0280*/  CALL.ABS.NOINC R2 ;  /* 0x0000000002007343 */ /* 0x002fea0003c00000 */
.L_x_1:
[----:B------:R-:W-:Y:S05]  /*0290*/  BSYNC.RECONVERGENT B6 ;  /* 0x0000000000067941 */ /* 0x000fea0003800200 */
.L_x_0:
[----:B------:R-:W-:-:S03]  /*02a0*/  UMOV UR4, 0xffffffff ;  /* 0xffffffff00047882 */ /* 0x000fc60000000000 */
[----:B------:R-:W-:Y:S05]  /*02b0*/  BRA.CONV UR4, `(.L_x_2) ;  /* 0x0000000304147947 */ /* 0x000fea000b800000 */
[----:B------:R-:W-:-:S07]  /*02c0*/  MOV R15, 0xffffffff ;  /* 0xffffffff000f7802 */ /* 0x000fce0000000f00 */
[----:B0-----:R-:W-:Y:S05]  /*02d0*/  WARPSYNC.COLLECTIVE R15, `(.L_x_3) ;  /* 0x000000000f087348 */ /* 0x001fea0003c00000 */
[----:B------:R-:W-:Y:S01]  /*02e0*/  NOP ;  /* 0x0000000000007918 */ /* 0x000fe20000000000 */
[----:B0-----:R-:W-:Y:S05]  /*02f0*/  ENDCOLLECTIVE ;  /* 0x000000000000791b */ /* 0x001fea0003800000 */
.L_x_3:
[----:B------:R-:W-:Y:S05]  /*0300*/  EXIT ;  /* 0x000000000000794d */ /* 0x000fea0003800000 */
.L_x_2:
[----:B------:R-:W-:Y:S01]  /*0310*/  NOP ;  /* 0x0000000000007918 */ /* 0x000fe20000000000 */
[----:B------:R-:W-:Y:S05]  /*0320*/  EXIT ;  /* 0x000000000000794d */ /* 0x000fea0003800000 */
.L_x_4:
[----:B------:R-:W-:-:S00]  /*0330*/  BRA `(.L_x_4) ;  /* 0xfffffffc00fc7947 */ /* 0x000fc0000383ffff */
[----:B------:R-:W-:-:S00]  /*0340*/  NOP ;  /* 0x0000000000007918 */ /* 0x000fc00000000000 */
        /* <DEDUP_REMOVED lines=11> */
.L_x_5:


//--------------------- .nv.global.init           --------------------------
	.section	.nv.global.init,"aw",@progbits
.nv.global.init:
	.type		$str,@object
	.size		$str,(.L_0 - $str)
$str:
        /*0000*/ 	.byte	0x57, 0x61, 0x72, 0x70, 0x20, 0x25, 0x64, 0x20, 0x72, 0x65, 0x61, 0x63, 0x68, 0x65, 0x64, 0x20
        /*0010*/ 	.byte	0x74, 0x68, 0x69, 0x73, 0x20, 0x70, 0x6f, 0x69, 0x6e, 0x74, 0x0a, 0x00
.L_0:


//--------------------- .nv.shared._Z13exampleKernelPii --------------------------
	.section	.nv.shared._Z13exampleKernelPii,"aw",@nobits
	.sectionflags	@""
	.align	4
.nv.shared._Z13exampleKernelPii:
	.zero		2048


//--------------------- .nv.shared.reserved.0     --------------------------
	.section	.nv.shared.reserved.0,"aw",@nobits
	.weak		__nv_reservedSMEM_offset_0_alias
	.size		__nv_reservedSMEM_offset_0_alias, 0, 64
	.other		__nv_reservedSMEM_offset_0_alias,@"STO_CUDA_RESERVED_SHARED STV_DEFAULT"
__nv_reservedSMEM_offset_0_alias:
	.zero		0
	.zero		64


//--------------------- .nv.constant0._Z13exampleKernelPii --------------------------
	.section	.nv.constant0._Z13exampleKernelPii,"a",@progbits
	.sectionflags	@""
	.align	4
.nv.constant0._Z13exampleKernelPii:
	.zero		908


//--------------------- SYMBOLS --------------------------

	.type		.nv.reservedSmem.offset0,@object
	.size		.nv.reservedSmem.offset0,0x4
	.type		.nv.reservedSmem.cap,@object
	.size		.nv.reservedSmem.cap,0x4
	.type		vprintf,@function
